	.headerflags	@"EF_CUDA_TEXMODE_UNIFIED EF_CUDA_64BIT_ADDRESS EF_CUDA_ACCELERATORS EF_CUDA_SM90 EF_CUDA_VIRTUAL_SM(EF_CUDA_SM90)"
	.elftype	@"ET_EXEC"


//--------------------- .nv.info                  --------------------------
	.section	.nv.info,"",@"SHT_CUDA_INFO"
	.align	4


	//----- nvinfo : EIATTR_REGCOUNT
	.align		4
        /*0000*/ 	.byte	0x04, 0x2f
        /*0002*/ 	.short	(.L_3 - .L_2)
	.align		4
.L_2:
        /*0004*/ 	.word	index@(triton_poi_fused__native_batch_norm_legit_no_training_convolution_relu_7)
        /*0008*/ 	.word	0x00000016


	//----- nvinfo : EIATTR_MIN_STACK_SIZE
	.align		4
.L_3:
        /*000c*/ 	.byte	0x04, 0x12
        /*000e*/ 	.short	(.L_5 - .L_4)
	.align		4
.L_4:
        /*0010*/ 	.word	index@(triton_poi_fused__native_batch_norm_legit_no_training_convolution_relu_7)
        /*0014*/ 	.word	0x00000000


	//----- nvinfo : EIATTR_FRAME_SIZE
	.align		4
.L_5:
        /*0018*/ 	.byte	0x04, 0x11
        /*001a*/ 	.short	(.L_7 - .L_6)
	.align		4
.L_6:
        /*001c*/ 	.word	index@(triton_poi_fused__native_batch_norm_legit_no_training_convolution_relu_7)
        /*0020*/ 	.word	0x00000000


	//----- nvinfo : EIATTR_MIN_STACK_SIZE
	.align		4
.L_7:
        /*0024*/ 	.byte	0x04, 0x12
        /*0026*/ 	.short	(.L_9 - .L_8)
	.align		4
.L_8:
        /*0028*/ 	.word	index@(triton_poi_fused__native_batch_norm_legit_no_training_convolution_relu_7)
        /*002c*/ 	.word	0x00000000
.L_9:


//--------------------- .nv.info.triton_poi_fused__native_batch_norm_legit_no_training_convolution_relu_7 --------------------------
	.section	.nv.info.triton_poi_fused__native_batch_norm_legit_no_training_convolution_relu_7,"",@"SHT_CUDA_INFO"
	.sectionflags	@""
	.align	4


	//----- nvinfo : EIATTR_CUDA_API_VERSION
	.align		4
        /*0000*/ 	.byte	0x04, 0x37
        /*0002*/ 	.short	(.L_11 - .L_10)
.L_10:
        /*0004*/ 	.word	0x0000007c


	//----- nvinfo : EIATTR_KPARAM_INFO
	.align		4
.L_11:
        /*0008*/ 	.byte	0x04, 0x17
        /*000a*/ 	.short	(.L_13 - .L_12)
.L_12:
        /*000c*/ 	.word	0x00000000
        /*0010*/ 	.short	0x0007
        /*0012*/ 	.short	0x0038
        /*0014*/ 	.byte	0x00, 0xf0, 0x11, 0x00


	//----- nvinfo : EIATTR_KPARAM_INFO
	.align		4
.L_13:
        /*0018*/ 	.byte	0x04, 0x17
        /*001a*/ 	.short	(.L_15 - .L_14)
.L_14:
        /*001c*/ 	.word	0x00000000
        /*0020*/ 	.short	0x0006
        /*0022*/ 	.short	0x0030
        /*0024*/ 	.byte	0x00, 0xf4, 0x21, 0x00


	//----- nvinfo : EIATTR_KPARAM_INFO
	.align		4
.L_15:
        /*0028*/ 	.byte	0x04, 0x17
        /*002a*/ 	.short	(.L_17 - .L_16)
.L_16:
        /*002c*/ 	.word	0x00000000
        /*0030*/ 	.short	0x0005
        /*0032*/ 	.short	0x0028
        /*0034*/ 	.byte	0x00, 0xf4, 0x21, 0x00


	//----- nvinfo : EIATTR_KPARAM_INFO
	.align		4
.L_17:
        /*0038*/ 	.byte	0x04, 0x17
        /*003a*/ 	.short	(.L_19 - .L_18)
.L_18:
        /*003c*/ 	.word	0x00000000
        /*0040*/ 	.short	0x0004
        /*0042*/ 	.short	0x0020
        /*0044*/ 	.byte	0x00, 0xf4, 0x21, 0x00


	//----- nvinfo : EIATTR_KPARAM_INFO
	.align		4
.L_19:
        /*0048*/ 	.byte	0x04, 0x17
        /*004a*/ 	.short	(.L_21 - .L_20)
.L_20:
        /*004c*/ 	.word	0x00000000
        /*0050*/ 	.short	0x0003
        /*0052*/ 	.short	0x0018
        /*0054*/ 	.byte	0x00, 0xf4, 0x21, 0x00


	//----- nvinfo : EIATTR_KPARAM_INFO
	.align		4
.L_21:
        /*0058*/ 	.byte	0x04, 0x17
        /*005a*/ 	.short	(.L_23 - .L_22)
.L_22:
        /*005c*/ 	.word	0x00000000
        /*0060*/ 	.short	0x0002
        /*0062*/ 	.short	0x0010
        /*0064*/ 	.byte	0x00, 0xf4, 0x21, 0x00


	//----- nvinfo : EIATTR_KPARAM_INFO
	.align		4
.L_23:
        /*0068*/ 	.byte	0x04, 0x17
        /*006a*/ 	.short	(.L_25 - .L_24)
.L_24:
        /*006c*/ 	.word	0x00000000
        /*0070*/ 	.short	0x0001
        /*0072*/ 	.short	0x0008
        /*0074*/ 	.byte	0x00, 0xf4, 0x21, 0x00


	//----- nvinfo : EIATTR_KPARAM_INFO
	.align		4
.L_25:
        /*0078*/ 	.byte	0x04, 0x17
        /*007a*/ 	.short	(.L_27 - .L_26)
.L_26:
        /*007c*/ 	.word	0x00000000
        /*0080*/ 	.short	0x0000
        /*0082*/ 	.short	0x0000
        /*0084*/ 	.byte	0x00, 0xf4, 0x21, 0x00


	//----- nvinfo : EIATTR_SPARSE_MMA_MASK
	.align		4
.L_27:
        /*0088*/ 	.byte	0x03, 0x50
        /*008a*/ 	.short	0x0000


	//----- nvinfo : EIATTR_MAXREG_COUNT
	.align		4
        /*008c*/ 	.byte	0x03, 0x1b
        /*008e*/ 	.short	0x00ff


	//----- nvinfo : EIATTR_EXIT_INSTR_OFFSETS
	.align		4
        /*0090*/ 	.byte	0x04, 0x1c
        /*0092*/ 	.short	(.L_29 - .L_28)


	//   ....[0]....
.L_28:
        /*0094*/ 	.word	0x00000420


	//----- nvinfo : EIATTR_REQNTID
	.align		4
.L_29:
        /*0098*/ 	.byte	0x04, 0x10
        /*009a*/ 	.short	(.L_31 - .L_30)
.L_30:
        /*009c*/ 	.word	0x00000100
        /*00a0*/ 	.word	0x00000001
        /*00a4*/ 	.word	0x00000001


	//----- nvinfo : EIATTR_CBANK_PARAM_SIZE
	.align		4
.L_31:
        /*00a8*/ 	.byte	0x03, 0x19
        /*00aa*/ 	.short	0x003c


	//----- nvinfo : EIATTR_PARAM_CBANK
	.align		4
        /*00ac*/ 	.byte	0x04, 0x0a
        /*00ae*/ 	.short	(.L_33 - .L_32)
	.align		4
.L_32:
        /*00b0*/ 	.word	index@(.nv.constant0.triton_poi_fused__native_batch_norm_legit_no_training_convolution_relu_7)
        /*00b4*/ 	.short	0x0210
        /*00b6*/ 	.short	0x003c


	//----- nvinfo : EIATTR_SW_WAR
	.align		4
.L_33:
        /*00b8*/ 	.byte	0x04, 0x36
        /*00ba*/ 	.short	(.L_35 - .L_34)
.L_34:
        /*00bc*/ 	.word	0x00000008
.L_35:


//--------------------- .nv.callgraph             --------------------------
	.section	.nv.callgraph,"",@"SHT_CUDA_CALLGRAPH"
	.align	4
	.sectionentsize	8
	.align		4
        /*0000*/ 	.word	0x00000000
	.align		4
        /*0004*/ 	.word	0xffffffff
	.align		4
        /*0008*/ 	.word	0x00000000
	.align		4
        /*000c*/ 	.word	0xfffffffe
	.align		4
        /*0010*/ 	.word	0x00000000
	.align		4
        /*0014*/ 	.word	0xfffffffd
	.align		4
        /*0018*/ 	.word	0x00000000
	.align		4
        /*001c*/ 	.word	0xfffffffc


//--------------------- .nv.constant4             --------------------------
	.section	.nv.constant4,"a",@progbits
	.align	8
	.align		8
.nv.constant4:
        /*0000*/ 	.dword	_$_str
	.align		8
        /*0008*/ 	.dword	_$_str_$_2


//--------------------- .text.triton_poi_fused__native_batch_norm_legit_no_training_convolution_relu_7 --------------------------
	.section	.text.triton_poi_fused__native_batch_norm_legit_no_training_convolution_relu_7,"ax",@progbits
	.align	128
        .global         triton_poi_fused__native_batch_norm_legit_no_training_convolution_relu_7
        .type           triton_poi_fused__native_batch_norm_legit_no_training_convolution_relu_7,@function
        .size           triton_poi_fused__native_batch_norm_legit_no_training_convolution_relu_7,(.L_x_1 - triton_poi_fused__native_batch_norm_legit_no_training_convolution_relu_7)
        .other          triton_poi_fused__native_batch_norm_legit_no_training_convolution_relu_7,@"STO_CUDA_ENTRY STV_DEFAULT"
triton_poi_fused__native_batch_norm_legit_no_training_convolution_relu_7:
.text.triton_poi_fused__native_batch_norm_legit_no_training_convolution_relu_7:
[----:B------:R-:W-:Y:S01]  /*0000*/  LDC R1, c[0x0][0x28] ;  /* 0x00000a00ff017b82 */ /* 0x000fe20000000800 */
[----:B------:R-:W1:Y:S07]  /*0010*/  S2R R0, SR_TID.X ;  /* 0x0000000000007919 */ /* 0x000e6e0000002100 */
[----:B------:R-:W2:Y:S01]  /*0020*/  LDC.64 R6, c[0x0][0x228] ;  /* 0x00008a00ff067b82 */ /* 0x000ea20000000a00 */
[----:B------:R-:W-:Y:S01]  /*0030*/  ULDC.64 UR4, c[0x0][0x208] ;  /* 0x0000820000047ab9 */ /* 0x000fe20000000a00 */
[----:B------:R-:W3:Y:S06]  /*0040*/  S2R R3, SR_CTAID.X ;  /* 0x0000000000037919 */ /* 0x000eec0000002500 */
[----:B------:R-:W4:Y:S08]  /*0050*/  LDC.64 R12, c[0x0][0x218] ;  /* 0x00008600ff0c7b82 */ /* 0x000f300000000a00 */
[----:B------:R-:W5:Y:S08]  /*0060*/  LDC.64 R14, c[0x0][0x220] ;  /* 0x00008800ff0e7b82 */ /* 0x000f700000000a00 */
[----:B------:R-:W5:Y:S01]  /*0070*/  LDC.64 R10, c[0x0][0x238] ;  /* 0x00008e00ff0a7b82 */ /* 0x000f620000000a00 */
[----:B-1----:R-:W-:-:S07]  /*0080*/  SHF.L.U32 R0, R0, 0x1, RZ ;  /* 0x0000000100007819 */ /* 0x002fce00000006ff */
[----:B------:R-:W1:Y:S01]  /*0090*/  LDC.64 R16, c[0x0][0x230] ;  /* 0x00008c00ff107b82 */ /* 0x000e620000000a00 */
[----:B------:R-:W-:-:S04]  /*00a0*/  LOP3.LUT R0, R0, 0x1fe, RZ, 0xc0, !PT ;  /* 0x000001fe00007812 */ /* 0x000fc800078ec0ff */
[----:B---3--:R-:W-:-:S05]  /*00b0*/  LEA R0, R3, R0, 0x9 ;  /* 0x0000000003007211 */ /* 0x008fca00078e48ff */
[----:B------:R-:W-:-:S05]  /*00c0*/  IMAD.HI R2, R0, 0x2aaaaaab, RZ ;  /* 0x2aaaaaab00027827 */ /* 0x000fca00078e02ff */
[----:B------:R-:W-:-:S04]  /*00d0*/  SHF.R.U32.HI R3, RZ, 0x1f, R2 ;  /* 0x0000001fff037819 */ /* 0x000fc80000011602 */
[----:B------:R-:W-:-:S05]  /*00e0*/  LEA.HI R3, R2, R3, RZ, 0x1e ;  /* 0x0000000302037211 */ /* 0x000fca00078ff0ff */
[----:B------:R-:W-:Y:S02]  /*00f0*/  IMAD R8, R3, -0x18, R0 ;  /* 0xffffffe803087824 */ /* 0x000fe400078e0200 */
[----:B------:R-:W3:Y:S02]  /*0100*/  LDC.64 R2, c[0x0][0x210] ;  /* 0x00008400ff027b82 */ /* 0x000ee40000000a00 */
[----:B--2---:R-:W-:-:S06]  /*0110*/  IMAD.WIDE R6, R8, 0x4, R6 ;  /* 0x0000000408067825 */ /* 0x004fcc00078e0206 */
[----:B------:R-:W2:Y:S01]  /*0120*/  LDG.E.EL.64 R6, desc[UR4][R6.64] ;  /* 0x0000000406067981 */ /* 0x000ea2000c2e1b00 */
[----:B----4-:R-:W-:-:S04]  /*0130*/  IMAD.WIDE R12, R8, 0x4, R12 ;  /* 0x00000004080c7825 */ /* 0x010fc800078e020c */
[C---:B-----5:R-:W-:Y:S02]  /*0140*/  IMAD.WIDE R14, R8.reuse, 0x4, R14 ;  /* 0x00000004080e7825 */ /* 0x060fe400078e020e */
[----:B------:R-:W4:Y:S02]  /*0150*/  LDG.E.EL.64 R12, desc[UR4][R12.64] ;  /* 0x000000040c0c7981 */ /* 0x000f24000c2e1b00 */
[C---:B0-----:R-:W-:Y:S02]  /*0160*/  IMAD.WIDE R10, R8.reuse, 0x4, R10 ;  /* 0x00000004080a7825 */ /* 0x041fe400078e020a */
[----:B------:R-:W5:Y:S02]  /*0170*/  LDG.E.EL.64 R14, desc[UR4][R14.64] ;  /* 0x000000040e0e7981 */ /* 0x000f64000c2e1b00 */
[----:B-1----:R-:W-:Y:S02]  /*0180*/  IMAD.WIDE R16, R8, 0x4, R16 ;  /* 0x0000000408107825 */ /* 0x002fe400078e0210 */
[----:B------:R-:W4:Y:S02]  /*0190*/  LDG.E.EL.64 R10, desc[UR4][R10.64] ;  /* 0x000000040a0a7981 */ /* 0x000f24000c2e1b00 */
[----:B---3--:R-:W-:-:S02]  /*01a0*/  IMAD.WIDE R2, R0, 0x4, R2 ;  /* 0x0000000400027825 */ /* 0x008fc400078e0202 */
[----:B------:R0:W3:Y:S04]  /*01b0*/  LDG.E.EL.64 R8, desc[UR4][R16.64] ;  /* 0x0000000410087981 */ /* 0x0000e8000c2e1b00 */
[----:B------:R-:W4:Y:S01]  /*01c0*/  LDG.E.64 R4, desc[UR4][R2.64] ;  /* 0x0000000402047981 */ /* 0x000f22000c1e1b00 */
[----:B0-----:R-:W-:Y:S01]  /*01d0*/  HFMA2.MMA R16, -RZ, RZ, 1.625, 0 ;  /* 0x3e800000ff107435 */ /* 0x001fe200000001ff */
[----:B--2---:R-:W-:Y:S01]  /*01e0*/  FADD R6, R6, 9.9999997473787516356e-06 ;  /* 0x3727c5ac06067421 */ /* 0x004fe20000000000 */
[----:B------:R-:W-:-:S03]  /*01f0*/  FADD R7, R7, 9.9999997473787516356e-06 ;  /* 0x3727c5ac07077421 */ /* 0x000fc60000000000 */
[----:B------:R-:W0:Y:S08]  /*0200*/  MUFU.SQRT R18, R6 ;  /* 0x0000000600127308 */ /* 0x000e300000002000 */
[----:B------:R1:W2:Y:S01]  /*0210*/  MUFU.SQRT R19, R7 ;  /* 0x0000000700137308 */ /* 0x0002a20000002000 */
[C---:B0-----:R-:W-:Y:S02]  /*0220*/  FSETP.GT.AND P0, PT, R18.reuse, 8.50705917302346158658e+37, PT ;  /* 0x7e8000001200780b */ /* 0x041fe40003f04000 */
[----:B------:R-:W-:Y:S01]  /*0230*/  FSETP.GEU.AND P2, PT, R18, 1.175494350822287508e-38, PT ;  /* 0x008000001200780b */ /* 0x000fe20003f4e000 */
[----:B-1----:R-:W0:Y:S01]  /*0240*/  LDC.64 R6, c[0x0][0x240] ;  /* 0x00009000ff067b82 */ /* 0x002e220000000a00 */
[----:B--2---:R-:W-:-:S02]  /*0250*/  FSETP.GT.AND P1, PT, R19, 8.50705917302346158658e+37, PT ;  /* 0x7e8000001300780b */ /* 0x004fc40003f24000 */
[----:B------:R-:W-:-:S07]  /*0260*/  FSETP.GEU.AND P3, PT, R19, 1.175494350822287508e-38, PT ;  /* 0x008000001300780b */ /* 0x000fce0003f6e000 */
[----:B------:R-:W-:-:S04]  /*0270*/  @P0 FMUL R18, R18, 0.25 ;  /* 0x3e80000012120820 */ /* 0x000fc80000400000 */
[----:B------:R-:W-:Y:S01]  /*0280*/  @!P2 FMUL R18, R18, 16777216 ;  /* 0x4b8000001212a820 */ /* 0x000fe20000400000 */
[----:B------:R-:W-:-:S04]  /*0290*/  @P1 FMUL R19, R19, 0.25 ;  /* 0x3e80000013131820 */ /* 0x000fc80000400000 */
[----:B------:R-:W-:Y:S01]  /*02a0*/  @!P3 FMUL R19, R19, 16777216 ;  /* 0x4b8000001313b820 */ /* 0x000fe20000400000 */
[----:B------:R-:W1:Y:S01]  /*02b0*/  MUFU.RCP R18, R18 ;  /* 0x0000001200127308 */ /* 0x000e620000001000 */
[----:B------:R-:W-:-:S07]  /*02c0*/  FSEL R17, R16, 1, P0 ;  /* 0x3f80000010117808 */ /* 0x000fce0000000000 */
[----:B------:R-:W2:Y:S01]  /*02d0*/  MUFU.RCP R19, R19 ;  /* 0x0000001300137308 */ /* 0x000ea20000001000 */
[----:B------:R-:W-:Y:S01]  /*02e0*/  FSEL R16, R16, 1, P1 ;  /* 0x3f80000010107808 */ /* 0x000fe20000800000 */
[----:B------:R-:W-:Y:S01]  /*02f0*/  @!P2 FMUL R17, R17, 16777216 ;  /* 0x4b8000001111a820 */ /* 0x000fe20000400000 */
[----:B----4-:R-:W-:Y:S01]  /*0300*/  FADD R4, R4, R12 ;  /* 0x0000000c04047221 */ /* 0x010fe20000000000 */
[----:B------:R-:W-:Y:S02]  /*0310*/  FADD R5, R5, R13 ;  /* 0x0000000d05057221 */ /* 0x000fe40000000000 */
[----:B------:R-:W-:Y:S01]  /*0320*/  @!P3 FMUL R16, R16, 16777216 ;  /* 0x4b8000001010b820 */ /* 0x000fe20000400000 */
[----:B-1----:R-:W-:Y:S01]  /*0330*/  FMUL R17, R18, R17 ;  /* 0x0000001112117220 */ /* 0x002fe20000400000 */
[----:B-----5:R-:W-:Y:S01]  /*0340*/  FADD R14, -R14, R4 ;  /* 0x000000040e0e7221 */ /* 0x020fe20000000100 */
[----:B------:R-:W-:Y:S01]  /*0350*/  FADD R15, -R15, R5 ;  /* 0x000000050f0f7221 */ /* 0x000fe20000000100 */
[----:B--2---:R-:W-:-:S02]  /*0360*/  FMUL R16, R19, R16 ;  /* 0x0000001013107220 */ /* 0x004fc40000400000 */
[----:B------:R-:W-:Y:S02]  /*0370*/  FMUL R17, R14, R17 ;  /* 0x000000110e117220 */ /* 0x000fe40000400000 */
[----:B------:R-:W-:Y:S02]  /*0380*/  FMUL R16, R15, R16 ;  /* 0x000000100f107220 */ /* 0x000fe40000400000 */
[----:B---3--:R-:W-:Y:S02]  /*0390*/  FFMA R8, R8, R17, R10 ;  /* 0x0000001108087223 */ /* 0x008fe4000000000a */
[----:B------:R-:W-:-:S03]  /*03a0*/  FFMA R9, R9, R16, R11 ;  /* 0x0000001009097223 */ /* 0x000fc6000000000b */
[----:B------:R-:W-:Y:S02]  /*03b0*/  FSETP.GEU.AND P0, PT, R8, RZ, PT ;  /* 0x000000ff0800720b */ /* 0x000fe40003f0e000 */
[C---:B------:R-:W-:Y:S01]  /*03c0*/  FSETP.GEU.AND P1, PT, R9.reuse, RZ, PT ;  /* 0x000000ff0900720b */ /* 0x040fe20003f2e000 */
[----:B0-----:R-:W-:Y:S01]  /*03d0*/  IMAD.WIDE R6, R0, 0x4, R6 ;  /* 0x0000000400067825 */ /* 0x001fe200078e0206 */
[----:B------:R-:W-:Y:S02]  /*03e0*/  FSEL R8, R8, RZ, P0 ;  /* 0x000000ff08087208 */ /* 0x000fe40000000000 */
[----:B------:R-:W-:Y:S01]  /*03f0*/  FSEL R9, R9, RZ, P1 ;  /* 0x000000ff09097208 */ /* 0x000fe20000800000 */
[----:B------:R-:W-:Y:S04]  /*0400*/  STG.E.64 desc[UR4][R2.64], R4 ;  /* 0x0000000402007986 */ /* 0x000fe8000c101b04 */
[----:B------:R-:W-:Y:S01]  /*0410*/  STG.E.64 desc[UR4][R6.64], R8 ;  /* 0x0000000806007986 */ /* 0x000fe2000c101b04 */
[----:B------:R-:W-:Y:S05]  /*0420*/  EXIT ;  /* 0x000000000000794d */ /* 0x000fea0003800000 */
.L_x_0:
[----:B------:R-:W-:-:S00]  /*0430*/  BRA `(.L_x_0) ;  /* 0xfffffffc00fc7947 */ /* 0x000fc0000383ffff */
[----:B------:R-:W-:-:S00]  /*0440*/  NOP ;  /* 0x0000000000007918 */ /* 0x000fc00000000000 */
        /* <DEDUP_REMOVED lines=11> */
.L_x_1:


//--------------------- .nv.global.init           --------------------------
	.section	.nv.global.init,"aw",@progbits
.nv.global.init:
	.type		_$_str,@object
	.size		_$_str,(_$_str_$_2 - _$_str)
_$_str:
        /*0000*/ 	.byte	0x5f, 0x5f, 0x43, 0x55, 0x44, 0x41, 0x5f, 0x46, 0x54, 0x5a, 0x00
	.type		_$_str_$_2,@object
	.size		_$_str_$_2,(.L_1 - _$_str_$_2)
_$_str_$_2:
        /*000b*/ 	.byte	0x5f, 0x5f, 0x43, 0x55, 0x44, 0x41, 0x5f, 0x50, 0x52, 0x45, 0x43, 0x5f, 0x53, 0x51, 0x52, 0x54
        /*001b*/ 	.byte	0x00
.L_1:


//--------------------- .nv.constant0.triton_poi_fused__native_batch_norm_legit_no_training_convolution_relu_7 --------------------------
	.section	.nv.constant0.triton_poi_fused__native_batch_norm_legit_no_training_convolution_relu_7,"a",@progbits
	.sectionflags	@""
	.align	4
.nv.constant0.triton_poi_fused__native_batch_norm_legit_no_training_convolution_relu_7:
	.zero		588
